//
// Generated by NVIDIA NVVM Compiler
//
// Compiler Build ID: CL-36424714
// Cuda compilation tools, release 13.0, V13.0.88
// Based on NVVM 20.0.0
//

.version 9.0
.target sm_100
.address_size 64

	// .globl	_Z10naive_multPdS_S_i

.visible .entry _Z10naive_multPdS_S_i(
	.param .u64 .ptr .align 1 _Z10naive_multPdS_S_i_param_0,
	.param .u64 .ptr .align 1 _Z10naive_multPdS_S_i_param_1,
	.param .u64 .ptr .align 1 _Z10naive_multPdS_S_i_param_2,
	.param .u32 _Z10naive_multPdS_S_i_param_3
)
{
	.reg .pred 	%p<10>;
	.reg .b32 	%r<41>;
	.reg .b64 	%rd<67>;
	.reg .b64 	%fd<67>;

	ld.param.u64 	%rd14, [_Z10naive_multPdS_S_i_param_0];
	ld.param.u64 	%rd15, [_Z10naive_multPdS_S_i_param_1];
	ld.param.u32 	%r17, [_Z10naive_multPdS_S_i_param_3];
	cvta.to.global.u64 	%rd1, %rd15;
	cvta.to.global.u64 	%rd2, %rd14;
	mov.u32 	%r18, %ctaid.y;
	mov.u32 	%r19, %ntid.y;
	mov.u32 	%r20, %tid.y;
	mad.lo.s32 	%r1, %r18, %r19, %r20;
	mov.u32 	%r21, %ctaid.x;
	mov.u32 	%r22, %ntid.x;
	mov.u32 	%r23, %tid.x;
	mad.lo.s32 	%r2, %r21, %r22, %r23;
	max.s32 	%r24, %r1, %r2;
	setp.ge.s32 	%p1, %r24, %r17;
	@%p1 bra 	$L__BB0_13;
	mul.lo.s32 	%r3, %r17, %r1;
	and.b32  	%r4, %r17, 7;
	setp.lt.u32 	%p2, %r17, 8;
	mov.f64 	%fd66, 0d0000000000000000;
	mov.b32 	%r39, 0;
	@%p2 bra 	$L__BB0_4;
	and.b32  	%r26, %r17, 2147483640;
	neg.s32 	%r37, %r26;
	mul.wide.s32 	%rd16, %r17, 8;
	add.s64 	%rd3, %rd1, %rd16;
	mul.wide.s32 	%rd17, %r17, 16;
	add.s64 	%rd4, %rd1, %rd17;
	mul.wide.s32 	%rd18, %r17, 24;
	add.s64 	%rd5, %rd1, %rd18;
	mul.wide.s32 	%rd19, %r17, 32;
	add.s64 	%rd6, %rd1, %rd19;
	mul.wide.s32 	%rd20, %r17, 40;
	add.s64 	%rd7, %rd1, %rd20;
	mul.wide.s32 	%rd21, %r17, 48;
	add.s64 	%rd8, %rd1, %rd21;
	mul.wide.s32 	%rd22, %r17, 56;
	add.s64 	%rd9, %rd1, %rd22;
	mul.wide.u32 	%rd23, %r3, 8;
	add.s64 	%rd24, %rd23, %rd2;
	add.s64 	%rd66, %rd24, 32;
	mov.f64 	%fd66, 0d0000000000000000;
	mov.u32 	%r36, %r2;
$L__BB0_3:
	.pragma "nounroll";
	and.b32  	%r39, %r17, 2147483640;
	mul.wide.s32 	%rd25, %r36, 8;
	add.s64 	%rd26, %rd3, %rd25;
	add.s64 	%rd27, %rd4, %rd25;
	add.s64 	%rd28, %rd5, %rd25;
	add.s64 	%rd29, %rd6, %rd25;
	add.s64 	%rd30, %rd7, %rd25;
	add.s64 	%rd31, %rd8, %rd25;
	add.s64 	%rd32, %rd9, %rd25;
	add.s64 	%rd33, %rd1, %rd25;
	ld.global.f64 	%fd16, [%rd66+-32];
	ld.global.f64 	%fd17, [%rd33];
	fma.rn.f64 	%fd18, %fd16, %fd17, %fd66;
	ld.global.f64 	%fd19, [%rd66+-24];
	ld.global.f64 	%fd20, [%rd26];
	fma.rn.f64 	%fd21, %fd19, %fd20, %fd18;
	ld.global.f64 	%fd22, [%rd66+-16];
	ld.global.f64 	%fd23, [%rd27];
	fma.rn.f64 	%fd24, %fd22, %fd23, %fd21;
	ld.global.f64 	%fd25, [%rd66+-8];
	ld.global.f64 	%fd26, [%rd28];
	fma.rn.f64 	%fd27, %fd25, %fd26, %fd24;
	ld.global.f64 	%fd28, [%rd66];
	ld.global.f64 	%fd29, [%rd29];
	fma.rn.f64 	%fd30, %fd28, %fd29, %fd27;
	ld.global.f64 	%fd31, [%rd66+8];
	ld.global.f64 	%fd32, [%rd30];
	fma.rn.f64 	%fd33, %fd31, %fd32, %fd30;
	ld.global.f64 	%fd34, [%rd66+16];
	ld.global.f64 	%fd35, [%rd31];
	fma.rn.f64 	%fd36, %fd34, %fd35, %fd33;
	ld.global.f64 	%fd37, [%rd66+24];
	ld.global.f64 	%fd38, [%rd32];
	fma.rn.f64 	%fd66, %fd37, %fd38, %fd36;
	add.s32 	%r37, %r37, 8;
	shl.b32 	%r27, %r17, 3;
	add.s32 	%r36, %r36, %r27;
	add.s64 	%rd66, %rd66, 64;
	setp.ne.s32 	%p3, %r37, 0;
	@%p3 bra 	$L__BB0_3;
$L__BB0_4:
	setp.eq.s32 	%p4, %r4, 0;
	@%p4 bra 	$L__BB0_12;
	and.b32  	%r12, %r17, 3;
	setp.lt.u32 	%p5, %r4, 4;
	@%p5 bra 	$L__BB0_7;
	add.s32 	%r28, %r39, %r3;
	mul.wide.u32 	%rd34, %r28, 8;
	add.s64 	%rd35, %rd2, %rd34;
	ld.global.f64 	%fd40, [%rd35];
	mad.lo.s32 	%r29, %r39, %r17, %r2;
	mul.wide.s32 	%rd36, %r29, 8;
	add.s64 	%rd37, %rd1, %rd36;
	ld.global.f64 	%fd41, [%rd37];
	fma.rn.f64 	%fd42, %fd40, %fd41, %fd66;
	cvt.u64.u32 	%rd38, %r3;
	cvt.u64.u32 	%rd39, %r39;
	add.s64 	%rd40, %rd39, %rd38;
	shl.b64 	%rd41, %rd40, 3;
	add.s64 	%rd42, %rd2, %rd41;
	ld.global.f64 	%fd43, [%rd42+8];
	mul.wide.s32 	%rd43, %r17, 8;
	add.s64 	%rd44, %rd37, %rd43;
	ld.global.f64 	%fd44, [%rd44];
	fma.rn.f64 	%fd45, %fd43, %fd44, %fd42;
	ld.global.f64 	%fd46, [%rd42+16];
	add.s64 	%rd45, %rd44, %rd43;
	ld.global.f64 	%fd47, [%rd45];
	fma.rn.f64 	%fd48, %fd46, %fd47, %fd45;
	ld.global.f64 	%fd49, [%rd42+24];
	add.s64 	%rd46, %rd45, %rd43;
	ld.global.f64 	%fd50, [%rd46];
	fma.rn.f64 	%fd66, %fd49, %fd50, %fd48;
	add.s32 	%r39, %r39, 4;
$L__BB0_7:
	setp.eq.s32 	%p6, %r12, 0;
	@%p6 bra 	$L__BB0_12;
	setp.eq.s32 	%p7, %r12, 1;
	@%p7 bra 	$L__BB0_10;
	add.s32 	%r30, %r39, %r3;
	mul.wide.u32 	%rd47, %r30, 8;
	add.s64 	%rd48, %rd2, %rd47;
	ld.global.f64 	%fd52, [%rd48];
	mad.lo.s32 	%r31, %r39, %r17, %r2;
	mul.wide.s32 	%rd49, %r31, 8;
	add.s64 	%rd50, %rd1, %rd49;
	ld.global.f64 	%fd53, [%rd50];
	fma.rn.f64 	%fd54, %fd52, %fd53, %fd66;
	cvt.u64.u32 	%rd51, %r3;
	cvt.u64.u32 	%rd52, %r39;
	add.s64 	%rd53, %rd52, %rd51;
	shl.b64 	%rd54, %rd53, 3;
	add.s64 	%rd55, %rd2, %rd54;
	ld.global.f64 	%fd55, [%rd55+8];
	mul.wide.s32 	%rd56, %r17, 8;
	add.s64 	%rd57, %rd50, %rd56;
	ld.global.f64 	%fd56, [%rd57];
	fma.rn.f64 	%fd66, %fd55, %fd56, %fd54;
	add.s32 	%r39, %r39, 2;
$L__BB0_10:
	and.b32  	%r32, %r17, 1;
	setp.eq.b32 	%p8, %r32, 1;
	not.pred 	%p9, %p8;
	@%p9 bra 	$L__BB0_12;
	add.s32 	%r33, %r39, %r3;
	mul.wide.u32 	%rd58, %r33, 8;
	add.s64 	%rd59, %rd2, %rd58;
	ld.global.f64 	%fd57, [%rd59];
	mad.lo.s32 	%r34, %r39, %r17, %r2;
	mul.wide.s32 	%rd60, %r34, 8;
	add.s64 	%rd61, %rd1, %rd60;
	ld.global.f64 	%fd58, [%rd61];
	fma.rn.f64 	%fd66, %fd57, %fd58, %fd66;
$L__BB0_12:
	ld.param.u64 	%rd65, [_Z10naive_multPdS_S_i_param_2];
	add.s32 	%r35, %r3, %r2;
	cvta.to.global.u64 	%rd62, %rd65;
	mul.wide.s32 	%rd63, %r35, 8;
	add.s64 	%rd64, %rd62, %rd63;
	st.global.f64 	[%rd64], %fd66;
$L__BB0_13:
	ret;

}


// ===== COMPILED SASS (sm_100) =====

	.target	sm_100

	.elftype	@"ET_EXEC"


//--------------------- .note.nv.tkinfo           --------------------------
	.section	.note.nv.tkinfo,"",@"SHT_NOTE"
	.sectionflags	@"SHF_NOTE_NV_TKINFO"
	.tkinfo
        /*0018*/ 	.word	0x00000002
        /*0030*/ 	.string	""
        /*0030*/ 	.string	"ptxas"
        /*0030*/ 	.string	"Cuda compilation tools, release 13.0, V13.0.88"
        /*0030*/ 	.string	"Build cuda_13.0.r13.0/compiler.36424714_0"
        /*0030*/ 	.string	"-arch sm_100 -m 64 "



//--------------------- .note.nv.cuinfo           --------------------------
	.section	.note.nv.cuinfo,"",@"SHT_NOTE"
	.sectionflags	@"SHF_NOTE_NV_CUINFO"
        /*0018*/ 	.short	0x0002
        /*001a*/ 	.short	0x0064
        /*001c*/ 	.short	0x0082
	.zero		2


//--------------------- .nv.info                  --------------------------
	.section	.nv.info,"",@"SHT_CUDA_INFO"
	.align	4


	//----- nvinfo : EIATTR_REGCOUNT
	.align		4
        /*0000*/ 	.byte	0x04, 0x2f
        /*0002*/ 	.short	(.L_1 - .L_0)
	.align		4
.L_0:
        /*0004*/ 	.word	index@(_Z10naive_multPdS_S_i)
        /*0008*/ 	.word	0x0000001e


	//----- nvinfo : EIATTR_FRAME_SIZE
	.align		4
.L_1:
        /*000c*/ 	.byte	0x04, 0x11
        /*000e*/ 	.short	(.L_3 - .L_2)
	.align		4
.L_2:
        /*0010*/ 	.word	index@(_Z10naive_multPdS_S_i)
        /*0014*/ 	.word	0x00000000


	//----- nvinfo : EIATTR_MIN_STACK_SIZE
	.align		4
.L_3:
        /*0018*/ 	.byte	0x04, 0x12
        /*001a*/ 	.short	(.L_5 - .L_4)
	.align		4
.L_4:
        /*001c*/ 	.word	index@(_Z10naive_multPdS_S_i)
        /*0020*/ 	.word	0x00000000
.L_5:


//--------------------- .nv.compat                --------------------------
	.section	.nv.compat,"",@"SHT_CUDA_COMPAT_INFO"
	.align	4
        /*0000*/ 	.byte	0x02, 0x09, 0x00, 0x00, 0x02, 0x02, 0x01, 0x00, 0x02, 0x05, 0x05, 0x00, 0x03, 0x07, 0x01, 0x01
        /*0010*/ 	.byte	0x02, 0x03, 0x00, 0x00, 0x02, 0x06, 0x01, 0x00, 0x04, 0x0b, 0x08, 0x00, 0x01, 0x00, 0x00, 0x00
        /*0020*/ 	.byte	0x00, 0x00, 0x00, 0x00


//--------------------- .nv.info._Z10naive_multPdS_S_i --------------------------
	.section	.nv.info._Z10naive_multPdS_S_i,"",@"SHT_CUDA_INFO"
	.sectionflags	@""
	.align	4


	//----- nvinfo : EIATTR_CUDA_API_VERSION
	.align		4
        /*0000*/ 	.byte	0x04, 0x37
        /*0002*/ 	.short	(.L_7 - .L_6)
.L_6:
        /*0004*/ 	.word	0x00000082


	//----- nvinfo : EIATTR_KPARAM_INFO
	.align		4
.L_7:
        /*0008*/ 	.byte	0x04, 0x17
        /*000a*/ 	.short	(.L_9 - .L_8)
.L_8:
        /*000c*/ 	.word	0x00000000
        /*0010*/ 	.short	0x0003
        /*0012*/ 	.short	0x0018
        /*0014*/ 	.byte	0x00, 0xf0, 0x11, 0x00


	//----- nvinfo : EIATTR_KPARAM_INFO
	.align		4
.L_9:
        /*0018*/ 	.byte	0x04, 0x17
        /*001a*/ 	.short	(.L_11 - .L_10)
.L_10:
        /*001c*/ 	.word	0x00000000
        /*0020*/ 	.short	0x0002
        /*0022*/ 	.short	0x0010
        /*0024*/ 	.byte	0x00, 0xf5, 0x21, 0x00


	//----- nvinfo : EIATTR_KPARAM_INFO
	.align		4
.L_11:
        /*0028*/ 	.byte	0x04, 0x17
        /*002a*/ 	.short	(.L_13 - .L_12)
.L_12:
        /*002c*/ 	.word	0x00000000
        /*0030*/ 	.short	0x0001
        /*0032*/ 	.short	0x0008
        /*0034*/ 	.byte	0x00, 0xf5, 0x21, 0x00


	//----- nvinfo : EIATTR_KPARAM_INFO
	.align		4
.L_13:
        /*0038*/ 	.byte	0x04, 0x17
        /*003a*/ 	.short	(.L_15 - .L_14)
.L_14:
        /*003c*/ 	.word	0x00000000
        /*0040*/ 	.short	0x0000
        /*0042*/ 	.short	0x0000
        /*0044*/ 	.byte	0x00, 0xf5, 0x21, 0x00


	//----- nvinfo : EIATTR_SPARSE_MMA_MASK
	.align		4
.L_15:
        /*0048*/ 	.byte	0x03, 0x50
        /*004a*/ 	.short	0x0000


	//----- nvinfo : EIATTR_MAXREG_COUNT
	.align		4
        /*004c*/ 	.byte	0x03, 0x1b
        /*004e*/ 	.short	0x00ff


	//----- nvinfo : EIATTR_MERCURY_ISA_VERSION
	.align		4
        /*0050*/ 	.byte	0x03, 0x5f
        /*0052*/ 	.short	0x0101


	//----- nvinfo : EIATTR_VRC_CTA_INIT_COUNT
	.align		4
        /*0054*/ 	.byte	0x02, 0x4a
	.zero		1
	.zero		1


	//----- nvinfo : EIATTR_EXIT_INSTR_OFFSETS
	.align		4
        /*0058*/ 	.byte	0x04, 0x1c
        /*005a*/ 	.short	(.L_17 - .L_16)


	//   ....[0]....
.L_16:
        /*005c*/ 	.word	0x000000c0


	//   ....[1]....
        /*0060*/ 	.word	0x00000ad0


	//----- nvinfo : EIATTR_CBANK_PARAM_SIZE
	.align		4
.L_17:
        /*0064*/ 	.byte	0x03, 0x19
        /*0066*/ 	.short	0x001c


	//----- nvinfo : EIATTR_PARAM_CBANK
	.align		4
        /*0068*/ 	.byte	0x04, 0x0a
        /*006a*/ 	.short	(.L_19 - .L_18)
	.align		4
.L_18:
        /*006c*/ 	.word	index@(.nv.constant0._Z10naive_multPdS_S_i)
        /*0070*/ 	.short	0x0380
        /*0072*/ 	.short	0x001c


	//----- nvinfo : EIATTR_SW_WAR
	.align		4
.L_19:
        /*0074*/ 	.byte	0x04, 0x36
        /*0076*/ 	.short	(.L_21 - .L_20)
.L_20:
        /*0078*/ 	.word	0x00000008
.L_21:


//--------------------- .nv.callgraph             --------------------------
	.section	.nv.callgraph,"",@"SHT_CUDA_CALLGRAPH"
	.align	4
	.sectionentsize	8
	.align		4
        /*0000*/ 	.word	0x00000000
	.align		4
        /*0004*/ 	.word	0xffffffff
	.align		4
        /*0008*/ 	.word	0x00000000
	.align		4
        /*000c*/ 	.word	0xfffffffe
	.align		4
        /*0010*/ 	.word	0x00000000
	.align		4
        /*0014*/ 	.word	0xfffffffd
	.align		4
        /*0018*/ 	.word	0x00000000
	.align		4
        /*001c*/ 	.word	0xfffffffc


//--------------------- .text._Z10naive_multPdS_S_i --------------------------
	.section	.text._Z10naive_multPdS_S_i,"ax",@progbits
	.align	128
        .global         _Z10naive_multPdS_S_i
        .type           _Z10naive_multPdS_S_i,@function
        .size           _Z10naive_multPdS_S_i,(.L_x_5 - _Z10naive_multPdS_S_i)
        .other          _Z10naive_multPdS_S_i,@"STO_CUDA_ENTRY STV_DEFAULT"
_Z10naive_multPdS_S_i:
.text._Z10naive_multPdS_S_i:
[----:B------:R-:W-:Y:S01]  /*0000*/  LDC R1, c[0x0][0x37c] ;  /* 0x0000df00ff017b82 */ /* 0x000fe20000000800 */
[----:B------:R-:W0:Y:S07]  /*0010*/  S2R R0, SR_TID.Y ;  /* 0x0000000000007919 */ /* 0x000e2e0000002200 */
[----:B------:R-:W0:Y:S01]  /*0020*/  S2UR UR4, SR_CTAID.Y ;  /* 0x00000000000479c3 */ /* 0x000e220000002600 */
[----:B------:R-:W1:Y:S01]  /*0030*/  LDCU UR18, c[0x0][0x398] ;  /* 0x00007300ff1277ac */ /* 0x000e620008000800 */
[----:B------:R-:W2:Y:S06]  /*0040*/  S2R R3, SR_TID.X ;  /* 0x0000000000037919 */ /* 0x000eac0000002100 */
[----:B------:R-:W0:Y:S08]  /*0050*/  LDC R21, c[0x0][0x364] ;  /* 0x0000d900ff157b82 */ /* 0x000e300000000800 */
[----:B------:R-:W2:Y:S08]  /*0060*/  S2UR UR5, SR_CTAID.X ;  /* 0x00000000000579c3 */ /* 0x000eb00000002500 */
[----:B------:R-:W2:Y:S01]  /*0070*/  LDC R2, c[0x0][0x360] ;  /* 0x0000d800ff027b82 */ /* 0x000ea20000000800 */
[----:B0-----:R-:W-:-:S02]  /*0080*/  IMAD R21, R21, UR4, R0 ;  /* 0x0000000415157c24 */ /* 0x001fc4000f8e0200 */
[----:B--2---:R-:W-:-:S05]  /*0090*/  IMAD R0, R2, UR5, R3 ;  /* 0x0000000502007c24 */ /* 0x004fca000f8e0203 */
[----:B------:R-:W-:-:S04]  /*00a0*/  VIMNMX R2, PT, PT, R21, R0, !PT ;  /* 0x0000000015027248 */ /* 0x000fc80007fe0100 */
[----:B-1----:R-:W-:-:S13]  /*00b0*/  ISETP.GE.AND P0, PT, R2, UR18, PT ;  /* 0x0000001202007c0c */ /* 0x002fda000bf06270 */
[----:B------:R-:W-:Y:S05]  /*00c0*/  @P0 EXIT ;  /* 0x000000000000094d */ /* 0x000fea0003800000 */
[----:B------:R-:W-:Y:S02]  /*00d0*/  UISETP.GE.U32.AND UP0, UPT, UR18, 0x8, UPT ;  /* 0x000000081200788c */ /* 0x000fe4000bf06070 */
[----:B------:R-:W-:Y:S01]  /*00e0*/  IMAD R21, R21, UR18, RZ ;  /* 0x0000001215157c24 */ /* 0x000fe2000f8e02ff */
[----:B------:R-:W-:Y:S01]  /*00f0*/  CS2R R12, SRZ ;  /* 0x00000000000c7805 */ /* 0x000fe2000001ff00 */
[----:B------:R-:W0:Y:S01]  /*0100*/  LDCU.64 UR16, c[0x0][0x358] ;  /* 0x00006b00ff1077ac */ /* 0x000e220008000a00 */
[----:B------:R-:W-:-:S04]  /*0110*/  UMOV UR4, URZ ;  /* 0x000000ff00047c82 */ /* 0x000fc80008000000 */
[----:B------:R-:W-:Y:S05]  /*0120*/  BRA.U !UP0, `(.L_x_0) ;  /* 0x0000000508147547 */ /* 0x000fea000b800000 */
[----:B------:R-:W1:Y:S01]  /*0130*/  LDCU.128 UR20, c[0x0][0x380] ;  /* 0x00007000ff1477ac */ /* 0x000e620008000c00 */
[----:B------:R-:W-:Y:S01]  /*0140*/  IMAD.MOV.U32 R20, RZ, RZ, R0 ;  /* 0x000000ffff147224 */ /* 0x000fe200078e0000 */
[----:B------:R-:W-:Y:S01]  /*0150*/  CS2R R12, SRZ ;  /* 0x00000000000c7805 */ /* 0x000fe2000001ff00 */
[----:B------:R-:W-:-:S04]  /*0160*/  ULOP3.LUT UR4, UR18, 0x7ffffff8, URZ, 0xc0, !UPT ;  /* 0x7ffffff812047892 */ /* 0x000fc8000f8ec0ff */
[----:B------:R-:W-:Y:S01]  /*0170*/  UIADD3 UR4, UPT, UPT, -UR4, URZ, URZ ;  /* 0x000000ff04047290 */ /* 0x000fe2000fffe1ff */
[----:B-1----:R-:W-:Y:S01]  /*0180*/  MOV R2, UR20 ;  /* 0x0000001400027c02 */ /* 0x002fe20008000f00 */
[----:B------:R-:W-:Y:S01]  /*0190*/  IMAD.U32 R3, RZ, RZ, UR21 ;  /* 0x00000015ff037e24 */ /* 0x000fe2000f8e00ff */
[----:B------:R-:W-:Y:S02]  /*01a0*/  UIMAD.WIDE UR6, UR18, 0x18, UR22 ;  /* 0x00000018120678a5 */ /* 0x000fe4000f8e0216 */
[----:B------:R-:W-:Y:S01]  /*01b0*/  UIMAD.WIDE UR8, UR18, 0x20, UR22 ;  /* 0x00000020120878a5 */ /* 0x000fe2000f8e0216 */
[----:B------:R-:W-:Y:S01]  /*01c0*/  IMAD.WIDE.U32 R2, R21, 0x8, R2 ;  /* 0x0000000815027825 */ /* 0x000fe200078e0002 */
[----:B------:R-:W-:Y:S02]  /*01d0*/  UIMAD.WIDE UR10, UR18, 0x28, UR22 ;  /* 0x00000028120a78a5 */ /* 0x000fe4000f8e0216 */
[----:B------:R-:W-:Y:S01]  /*01e0*/  UIMAD.WIDE UR12, UR18, 0x30, UR22 ;  /* 0x00000030120c78a5 */ /* 0x000fe2000f8e0216 */
[----:B------:R-:W-:Y:S01]  /*01f0*/  IADD3 R8, P0, PT, R2, 0x20, RZ ;  /* 0x0000002002087810 */ /* 0x000fe20007f1e0ff */
[----:B------:R-:W-:-:S03]  /*0200*/  UIMAD.WIDE UR14, UR18, 0x38, UR22 ;  /* 0x00000038120e78a5 */ /* 0x000fc6000f8e0216 */
[----:B------:R-:W-:-:S09]  /*0210*/  IADD3.X R9, PT, PT, RZ, R3, RZ, P0, !PT ;  /* 0x00000003ff097210 */ /* 0x000fd200007fe4ff */
.L_x_1:
[----:B------:R-:W-:Y:S01]  /*0220*/  HFMA2 R23, -RZ, RZ, 0, 4.76837158203125e-07 ;  /* 0x00000008ff177431 */ /* 0x000fe200000001ff */
[----:B------:R-:W-:Y:S01]  /*0230*/  UIMAD.WIDE UR24, UR18, 0x8, UR22 ;  /* 0x00000008121878a5 */ /* 0x000fe2000f8e0216 */
[----:B------:R-:W-:Y:S01]  /*0240*/  IMAD.MOV.U32 R2, RZ, RZ, R8 ;  /* 0x000000ffff027224 */ /* 0x000fe200078e0008 */
[----:B------:R-:W-:Y:S01]  /*0250*/  MOV R3, R9 ;  /* 0x0000000900037202 */ /* 0x000fe20000000f00 */
[----:B------:R-:W-:-:S03]  /*0260*/  UIMAD.WIDE UR20, UR18, 0x10, UR22 ;  /* 0x00000010121478a5 */ /* 0x000fc6000f8e0216 */
[----:B------:R-:W-:Y:S01]  /*0270*/  MOV R19, UR25 ;  /* 0x0000001900137c02 */ /* 0x000fe20008000f00 */
[----:B------:R-:W-:Y:S01]  /*0280*/  IMAD.U32 R18, RZ, RZ, UR24 ;  /* 0x00000018ff127e24 */ /* 0x000fe2000f8e00ff */
[----:B0-----:R-:W2:Y:S01]  /*0290*/  LDG.E.64 R24, desc[UR16][R2.64+-0x20] ;  /* 0xffffe01002187981 */ /* 0x001ea2000c1e1b00 */
[C---:B------:R-:W-:Y:S01]  /*02a0*/  IMAD.WIDE R22, R20.reuse, R23, UR22 ;  /* 0x0000001614167e25 */ /* 0x040fe2000f8e0217 */
[----:B------:R-:W-:Y:S02]  /*02b0*/  MOV R16, UR20 ;  /* 0x0000001400107c02 */ /* 0x000fe40008000f00 */
[----:B------:R-:W3:Y:S01]  /*02c0*/  LDG.E.64 R10, desc[UR16][R2.64+-0x18] ;  /* 0xffffe810020a7981 */ /* 0x000ee2000c1e1b00 */
[----:B------:R-:W-:-:S03]  /*02d0*/  IMAD.WIDE R18, R20, 0x8, R18 ;  /* 0x0000000814127825 */ /* 0x000fc600078e0212 */
[----:B------:R-:W2:Y:S01]  /*02e0*/  LDG.E.64 R22, desc[UR16][R22.64] ;  /* 0x0000001016167981 */ /* 0x000ea2000c1e1b00 */
[----:B------:R-:W-:-:S03]  /*02f0*/  IMAD.U32 R17, RZ, RZ, UR21 ;  /* 0x00000015ff117e24 */ /* 0x000fc6000f8e00ff */
[----:B------:R-:W3:Y:S01]  /*0300*/  LDG.E.64 R18, desc[UR16][R18.64] ;  /* 0x0000001012127981 */ /* 0x000ee2000c1e1b00 */
[----:B------:R-:W-:-:S04]  /*0310*/  IMAD.WIDE R16, R20, 0x8, R16 ;  /* 0x0000000814107825 */ /* 0x000fc800078e0210 */
[----:B------:R-:W-:Y:S01]  /*0320*/  HFMA2 R9, -RZ, RZ, 0, 4.76837158203125e-07 ;  /* 0x00000008ff097431 */ /* 0x000fe200000001ff */
[----:B------:R-:W4:Y:S04]  /*0330*/  LDG.E.64 R14, desc[UR16][R2.64+-0x10] ;  /* 0xfffff010020e7981 */ /* 0x000f28000c1e1b00 */
[----:B------:R-:W4:Y:S01]  /*0340*/  LDG.E.64 R16, desc[UR16][R16.64] ;  /* 0x0000001010107981 */ /* 0x000f22000c1e1b00 */
[----:B------:R-:W-:-:S03]  /*0350*/  IMAD.WIDE R8, R20, R9, UR6 ;  /* 0x0000000614087e25 */ /* 0x000fc6000f8e0209 */
[----:B------:R-:W5:Y:S04]  /*0360*/  LDG.E.64 R6, desc[UR16][R2.64+-0x8] ;  /* 0xfffff81002067981 */ /* 0x000f68000c1e1b00 */
[----:B------:R-:W5:Y:S01]  /*0370*/  LDG.E.64 R8, desc[UR16][R8.64] ;  /* 0x0000001008087981 */ /* 0x000f62000c1e1b00 */
[----:B------:R-:W-:-:S05]  /*0380*/  MOV R5, 0x8 ;  /* 0x0000000800057802 */ /* 0x000fca0000000f00 */
[----:B------:R-:W-:-:S06]  /*0390*/  IMAD.WIDE R4, R20, R5, UR8 ;  /* 0x0000000814047e25 */ /* 0x000fcc000f8e0205 */
[----:B------:R-:W5:Y:S01]  /*03a0*/  LDG.E.64 R4, desc[UR16][R4.64] ;  /* 0x0000001004047981 */ /* 0x000f62000c1e1b00 */
[----:B--2---:R-:W-:Y:S01]  /*03b0*/  DFMA R24, R24, R22, R12 ;  /* 0x000000161818722b */ /* 0x004fe2000000000c */
[----:B------:R-:W-:Y:S02]  /*03c0*/  IMAD.MOV.U32 R23, RZ, RZ, 0x8 ;  /* 0x00000008ff177424 */ /* 0x000fe400078e00ff */
[----:B------:R-:W2:Y:S02]  /*03d0*/  LDG.E.64 R12, desc[UR16][R2.64] ;  /* 0x00000010020c7981 */ /* 0x000ea4000c1e1b00 */
[----:B------:R-:W-:-:S03]  /*03e0*/  IMAD.WIDE R22, R20, R23, UR10 ;  /* 0x0000000a14167e25 */ /* 0x000fc6000f8e0217 */
[----:B---3--:R-:W-:Y:S01]  /*03f0*/  DFMA R18, R10, R18, R24 ;  /* 0x000000120a12722b */ /* 0x008fe20000000018 */
[----:B------:R-:W-:Y:S01]  /*0400*/  MOV R25, 0x8 ;  /* 0x0000000800197802 */ /* 0x000fe20000000f00 */
[----:B------:R-:W3:Y:S04]  /*0410*/  LDG.E.64 R10, desc[UR16][R2.64+0x8] ;  /* 0x00000810020a7981 */ /* 0x000ee8000c1e1b00 */
[----:B------:R-:W3:Y:S01]  /*0420*/  LDG.E.64 R22, desc[UR16][R22.64] ;  /* 0x0000001016167981 */ /* 0x000ee2000c1e1b00 */
[C---:B------:R-:W-:Y:S01]  /*0430*/  IMAD.WIDE R24, R20.reuse, R25, UR12 ;  /* 0x0000000c14187e25 */ /* 0x040fe2000f8e0219 */
[----:B----4-:R-:W-:Y:S01]  /*0440*/  DFMA R16, R14, R16, R18 ;  /* 0x000000100e10722b */ /* 0x010fe20000000012 */
[----:B------:R-:W-:Y:S01]  /*0450*/  MOV R19, 0x8 ;  /* 0x0000000800137802 */ /* 0x000fe20000000f00 */
[----:B------:R-:W4:Y:S04]  /*0460*/  LDG.E.64 R14, desc[UR16][R2.64+0x10] ;  /* 0x00001010020e7981 */ /* 0x000f28000c1e1b00 */
[----:B------:R-:W4:Y:S01]  /*0470*/  LDG.E.64 R24, desc[UR16][R24.64] ;  /* 0x0000001018187981 */ /* 0x000f22000c1e1b00 */
[----:B------:R-:W-:Y:S01]  /*0480*/  IMAD.WIDE R18, R20, R19, UR14 ;  /* 0x0000000e14127e25 */ /* 0x000fe2000f8e0213 */
[----:B-----5:R-:W-:-:S02]  /*0490*/  DFMA R8, R6, R8, R16 ;  /* 0x000000080608722b */ /* 0x020fc40000000010 */
[----:B------:R-:W5:Y:S04]  /*04a0*/  LDG.E.64 R6, desc[UR16][R2.64+0x18] ;  /* 0x0000181002067981 */ /* 0x000f68000c1e1b00 */
[----:B------:R-:W5:Y:S01]  /*04b0*/  LDG.E.64 R18, desc[UR16][R18.64] ;  /* 0x0000001012127981 */ /* 0x000f62000c1e1b00 */
[----:B------:R-:W-:-:S04]  /*04c0*/  UIADD3 UR4, UPT, UPT, UR4, 0x8, URZ ;  /* 0x0000000804047890 */ /* 0x000fc8000fffe0ff */
[----:B------:R-:W-:Y:S01]  /*04d0*/  UISETP.NE.AND UP0, UPT, UR4, URZ, UPT ;  /* 0x000000ff0400728c */ /* 0x000fe2000bf05270 */
[----:B--2---:R-:W-:-:S08]  /*04e0*/  DFMA R4, R12, R4, R8 ;  /* 0x000000040c04722b */ /* 0x004fd00000000008 */
[----:B---3--:R-:W-:-:S08]  /*04f0*/  DFMA R4, R10, R22, R4 ;  /* 0x000000160a04722b */ /* 0x008fd00000000004 */
[----:B----4-:R-:W-:Y:S01]  /*0500*/  DFMA R4, R14, R24, R4 ;  /* 0x000000180e04722b */ /* 0x010fe20000000004 */
[----:B------:R-:W-:-:S07]  /*0510*/  IADD3 R8, P0, PT, R2, 0x40, RZ ;  /* 0x0000004002087810 */ /* 0x000fce0007f1e0ff */
[----:B-----5:R-:W-:Y:S01]  /*0520*/  DFMA R12, R6, R18, R4 ;  /* 0x00000012060c722b */ /* 0x020fe20000000004 */
[----:B------:R-:W-:Y:S01]  /*0530*/  IMAD.U32 R5, RZ, RZ, UR18 ;  /* 0x00000012ff057e24 */ /* 0x000fe2000f8e00ff */
[----:B------:R-:W-:-:S04]  /*0540*/  IADD3.X R9, PT, PT, RZ, R3, RZ, P0, !PT ;  /* 0x00000003ff097210 */ /* 0x000fc800007fe4ff */
[----:B------:R-:W-:Y:S01]  /*0550*/  LEA R20, R5, R20, 0x3 ;  /* 0x0000001405147211 */ /* 0x000fe200078e18ff */
[----:B------:R-:W-:Y:S06]  /*0560*/  BRA.U UP0, `(.L_x_1) ;  /* 0xfffffffd002c7547 */ /* 0x000fec000b83ffff */
[----:B------:R-:W-:-:S12]  /*0570*/  ULOP3.LUT UR4, UR18, 0x7ffffff8, URZ, 0xc0, !UPT ;  /* 0x7ffffff812047892 */ /* 0x000fd8000f8ec0ff */
.L_x_0:
[----:B------:R-:W-:-:S04]  /*0580*/  ULOP3.LUT UR6, UR18, 0x7, URZ, 0xc0, !UPT ;  /* 0x0000000712067892 */ /* 0x000fc8000f8ec0ff */
[----:B------:R-:W-:-:S09]  /*0590*/  UISETP.NE.AND UP0, UPT, UR6, URZ, UPT ;  /* 0x000000ff0600728c */ /* 0x000fd2000bf05270 */
[----:B------:R-:W-:Y:S05]  /*05a0*/  BRA.U !UP0, `(.L_x_2) ;  /* 0x0000000508387547 */ /* 0x000fea000b800000 */
[----:B------:R-:W-:Y:S02]  /*05b0*/  UISETP.GE.U32.AND UP0, UPT, UR6, 0x4, UPT ;  /* 0x000000040600788c */ /* 0x000fe4000bf06070 */
[----:B------:R-:W-:-:S04]  /*05c0*/  ULOP3.LUT UR5, UR18, 0x3, URZ, 0xc0, !UPT ;  /* 0x0000000312057892 */ /* 0x000fc8000f8ec0ff */
[----:B------:R-:W-:-:S03]  /*05d0*/  UISETP.NE.AND UP1, UPT, UR5, URZ, UPT ;  /* 0x000000ff0500728c */ /* 0x000fc6000bf25270 */
[----:B------:R-:W-:Y:S08]  /*05e0*/  BRA.U !UP0, `(.L_x_3) ;  /* 0x00000001087c7547 */ /* 0x000ff0000b800000 */
[----:B------:R-:W1:Y:S01]  /*05f0*/  LDC.64 R10, c[0x0][0x380] ;  /* 0x0000e000ff0a7b82 */ /* 0x000e620000000a00 */
[----:B------:R-:W2:Y:S01]  /*0600*/  LDCU.64 UR6, c[0x0][0x380] ;  /* 0x00007000ff0677ac */ /* 0x000ea20008000a00 */
[----:B------:R-:W-:Y:S01]  /*0610*/  IMAD.U32 R5, RZ, RZ, UR4 ;  /* 0x00000004ff057e24 */ /* 0x000fe2000f8e00ff */
[C---:B------:R-:W-:Y:S01]  /*0620*/  IADD3 R3, PT, PT, R21.reuse, UR4, RZ ;  /* 0x0000000415037c10 */ /* 0x040fe2000fffe0ff */
[----:B------:R-:W-:Y:S01]  /*0630*/  IMAD.U32 R23, RZ, RZ, UR18 ;  /* 0x00000012ff177e24 */ /* 0x000fe2000f8e00ff */
[----:B------:R-:W-:Y:S01]  /*0640*/  IADD3 R2, P0, PT, R21, UR4, RZ ;  /* 0x0000000415027c10 */ /* 0x000fe2000ff1e0ff */
[----:B------:R-:W-:Y:S02]  /*0650*/  IMAD R5, R5, UR18, R0 ;  /* 0x0000001205057c24 */ /* 0x000fe4000f8e0200 */
[----:B------:R-:W3:Y:S01]  /*0660*/  LDC.64 R18, c[0x0][0x388] ;  /* 0x0000e200ff127b82 */ /* 0x000ee20000000a00 */
[----:B------:R-:W-:Y:S01]  /*0670*/  MOV R25, UR18 ;  /* 0x0000001200197c02 */ /* 0x000fe20008000f00 */
[----:B-1----:R-:W-:Y:S01]  /*0680*/  IMAD.WIDE.U32 R10, R3, 0x8, R10 ;  /* 0x00000008030a7825 */ /* 0x002fe200078e000a */
[----:B------:R-:W-:-:S02]  /*0690*/  IADD3.X R3, PT, PT, RZ, RZ, RZ, P0, !PT ;  /* 0x000000ffff037210 */ /* 0x000fc400007fe4ff */
[----:B--2---:R-:W-:-:S03]  /*06a0*/  LEA R16, P0, R2, UR6, 0x3 ;  /* 0x0000000602107c11 */ /* 0x004fc6000f8018ff */
[----:B0-----:R-:W2:Y:S01]  /*06b0*/  LDG.E.64 R10, desc[UR16][R10.64] ;  /* 0x000000100a0a7981 */ /* 0x001ea2000c1e1b00 */
[----:B---3--:R-:W-:Y:S01]  /*06c0*/  IMAD.WIDE R18, R5, 0x8, R18 ;  /* 0x0000000805127825 */ /* 0x008fe200078e0212 */
[----:B------:R-:W-:-:S04]  /*06d0*/  LEA.HI.X R17, R2, UR7, R3, 0x3, P0 ;  /* 0x0000000702117c11 */ /* 0x000fc800080f1c03 */
[----:B------:R-:W2:Y:S01]  /*06e0*/  LDG.E.64 R14, desc[UR16][R18.64] ;  /* 0x00000010120e7981 */ /* 0x000ea2000c1e1b00 */
[----:B------:R-:W-:-:S03]  /*06f0*/  IMAD.WIDE R22, R23, 0x8, R18 ;  /* 0x0000000817167825 */ /* 0x000fc600078e0212 */
[----:B------:R-:W3:Y:S04]  /*0700*/  LDG.E.64 R6, desc[UR16][R16.64+0x8] ;  /* 0x0000081010067981 */ /* 0x000ee8000c1e1b00 */
[----:B------:R-:W3:Y:S01]  /*0710*/  LDG.E.64 R8, desc[UR16][R22.64] ;  /* 0x0000001016087981 */ /* 0x000ee2000c1e1b00 */
[----:B------:R-:W-:Y:S01]  /*0720*/  IMAD.WIDE R24, R25, 0x8, R22 ;  /* 0x0000000819187825 */ /* 0x000fe200078e0216 */
[----:B------:R-:W-:Y:S02]  /*0730*/  MOV R27, UR18 ;  /* 0x00000012001b7c02 */ /* 0x000fe40008000f00 */
[----:B------:R-:W4:Y:S04]  /*0740*/  LDG.E.64 R2, desc[UR16][R16.64+0x10] ;  /* 0x0000101010027981 */ /* 0x000f28000c1e1b00 */
[----:B------:R-:W4:Y:S01]  /*0750*/  LDG.E.64 R4, desc[UR16][R24.64] ;  /* 0x0000001018047981 */ /* 0x000f22000c1e1b00 */
[----:B------:R-:W-:-:S03]  /*0760*/  IMAD.WIDE R26, R27, 0x8, R24 ;  /* 0x000000081b1a7825 */ /* 0x000fc600078e0218 */
[----:B------:R-:W5:Y:S04]  /*0770*/  LDG.E.64 R18, desc[UR16][R16.64+0x18] ;  /* 0x0000181010127981 */ /* 0x000f68000c1e1b00 */
[----:B------:R-:W5:Y:S01]  /*0780*/  LDG.E.64 R26, desc[UR16][R26.64] ;  /* 0x000000101a1a7981 */ /* 0x000f62000c1e1b00 */
[----:B------:R-:W-:Y:S01]  /*0790*/  UIADD3 UR4, UPT, UPT, UR4, 0x4, URZ ;  /* 0x0000000404047890 */ /* 0x000fe2000fffe0ff */
[----:B--2---:R-:W-:-:S08]  /*07a0*/  DFMA R10, R10, R14, R12 ;  /* 0x0000000e0a0a722b */ /* 0x004fd0000000000c */
[----:B---3--:R-:W-:-:S08]  /*07b0*/  DFMA R6, R6, R8, R10 ;  /* 0x000000080606722b */ /* 0x008fd0000000000a */
[----:B----4-:R-:W-:-:S08]  /*07c0*/  DFMA R2, R2, R4, R6 ;  /* 0x000000040202722b */ /* 0x010fd00000000006 */
[----:B-----5:R-:W-:-:S11]  /*07d0*/  DFMA R12, R18, R26, R2 ;  /* 0x0000001a120c722b */ /* 0x020fd60000000002 */
.L_x_3:
[----:B------:R-:W-:Y:S05]  /*07e0*/  BRA.U !UP1, `(.L_x_2) ;  /* 0x0000000109a87547 */ /* 0x000fea000b800000 */
[----:B------:R-:W-:Y:S01]  /*07f0*/  UISETP.NE.AND UP0, UPT, UR5, 0x1, UPT ;  /* 0x000000010500788c */ /* 0x000fe2000bf05270 */
[----:B------:R-:W-:Y:S01]  /*0800*/  IMAD.U32 R9, RZ, RZ, UR4 ;  /* 0x00000004ff097e24 */ /* 0x000fe2000f8e00ff */
[----:B------:R-:W-:Y:S02]  /*0810*/  ULOP3.LUT UR5, UR18, 0x1, URZ, 0xc0, !UPT ;  /* 0x0000000112057892 */ /* 0x000fe4000f8ec0ff */
[----:B------:R-:W-:Y:S02]  /*0820*/  MOV R11, UR18 ;  /* 0x00000012000b7c02 */ /* 0x000fe40008000f00 */
[----:B------:R-:W-:Y:S01]  /*0830*/  PLOP3.LUT P1, PT, PT, PT, UP0, 0x80, 0x8 ;  /* 0x000000000008781c */ /* 0x000fe20003f2f008 */
[----:B------:R-:W-:-:S04]  /*0840*/  UISETP.NE.U32.AND UP1, UPT, UR5, 0x1, UPT ;  /* 0x000000010500788c */ /* 0x000fc8000bf25070 */
[----:B------:R-:W1:Y:S02]  /*0850*/  @UP0 LDCU.128 UR8, c[0x0][0x380] ;  /* 0x00007000ff0807ac */ /* 0x000e640008000c00 */
[----:B------:R-:W-:Y:S01]  /*0860*/  PLOP3.LUT P0, PT, PT, PT, UP1, 0x80, 0x8 ;  /* 0x000000000008781c */ /* 0x000fe20003f0f018 */
[----:B------:R-:W2:Y:S05]  /*0870*/  @UP0 LDCU.64 UR6, c[0x0][0x380] ;  /* 0x00007000ff0607ac */ /* 0x000eaa0008000a00 */
[C---:B------:R-:W-:Y:S01]  /*0880*/  @P1 IADD3 R7, PT, PT, R21.reuse, UR4, RZ ;  /* 0x0000000415071c10 */ /* 0x040fe2000fffe0ff */
[----:B------:R-:W3:Y:S01]  /*0890*/  @!UP1 LDCU.128 UR12, c[0x0][0x380] ;  /* 0x00007000ff0c97ac */ /* 0x000ee20008000c00 */
[----:B------:R-:W-:Y:S01]  /*08a0*/  @P1 IADD3 R6, P2, PT, R21, UR4, RZ ;  /* 0x0000000415061c10 */ /* 0x000fe2000ff5e0ff */
[----:B------:R-:W-:Y:S01]  /*08b0*/  @P1 IMAD R9, R9, UR18, R0 ;  /* 0x0000001209091c24 */ /* 0x000fe2000f8e0200 */
[----:B------:R-:W-:Y:S01]  /*08c0*/  @UP0 UIADD3 UR4, UPT, UPT, UR4, 0x2, URZ ;  /* 0x0000000204040890 */ /* 0x000fe2000fffe0ff */
[----:B-1----:R-:W-:Y:S01]  /*08d0*/  MOV R2, UR8 ;  /* 0x0000000800027c02 */ /* 0x002fe20008000f00 */
[----:B------:R-:W-:Y:S01]  /*08e0*/  IMAD.U32 R3, RZ, RZ, UR9 ;  /* 0x00000009ff037e24 */ /* 0x000fe2000f8e00ff */
[----:B------:R-:W-:-:S02]  /*08f0*/  MOV R4, UR10 ;  /* 0x0000000a00047c02 */ /* 0x000fc40008000f00 */
[----:B------:R-:W-:Y:S01]  /*0900*/  MOV R5, UR11 ;  /* 0x0000000b00057c02 */ /* 0x000fe20008000f00 */
[----:B------:R-:W-:-:S04]  /*0910*/  @P1 IMAD.WIDE.U32 R2, R7, 0x8, R2 ;  /* 0x0000000807021825 */ /* 0x000fc800078e0002 */
[----:B------:R-:W-:Y:S01]  /*0920*/  @P1 IMAD.WIDE R4, R9, 0x8, R4 ;  /* 0x0000000809041825 */ /* 0x000fe200078e0204 */
[----:B------:R-:W-:Y:S01]  /*0930*/  MOV R19, UR4 ;  /* 0x0000000400137c02 */ /* 0x000fe20008000f00 */
[----:B0-----:R-:W4:Y:S02]  /*0940*/  @P1 LDG.E.64 R2, desc[UR16][R2.64] ;  /* 0x0000001002021981 */ /* 0x001f24000c1e1b00 */
[----:B------:R-:W-:Y:S01]  /*0950*/  @P1 IMAD.X R7, RZ, RZ, RZ, P2 ;  /* 0x000000ffff071224 */ /* 0x000fe200010e06ff */
[----:B--2---:R-:W-:-:S04]  /*0960*/  @P1 LEA R8, P2, R6, UR6, 0x3 ;  /* 0x0000000606081c11 */ /* 0x004fc8000f8418ff */
[----:B------:R-:W-:Y:S01]  /*0970*/  @P1 LEA.HI.X R9, R6, UR7, R7, 0x3, P2 ;  /* 0x0000000706091c11 */ /* 0x000fe200090f1c07 */
[----:B------:R-:W-:Y:S02]  /*0980*/  @P1 IMAD.WIDE R6, R11, 0x8, R4 ;  /* 0x000000080b061825 */ /* 0x000fe400078e0204 */
[----:B------:R-:W4:Y:S01]  /*0990*/  @P1 LDG.E.64 R4, desc[UR16][R4.64] ;  /* 0x0000001004041981 */ /* 0x000f22000c1e1b00 */
[----:B---3--:R-:W-:Y:S01]  /*09a0*/  MOV R14, UR12 ;  /* 0x0000000c000e7c02 */ /* 0x008fe20008000f00 */
[----:B------:R-:W-:Y:S01]  /*09b0*/  IMAD.U32 R15, RZ, RZ, UR13 ;  /* 0x0000000dff0f7e24 */ /* 0x000fe2000f8e00ff */
[----:B------:R-:W-:Y:S01]  /*09c0*/  MOV R10, UR14 ;  /* 0x0000000e000a7c02 */ /* 0x000fe20008000f00 */
[----:B------:R-:W-:Y:S01]  /*09d0*/  IMAD.U32 R11, RZ, RZ, UR15 ;  /* 0x0000000fff0b7e24 */ /* 0x000fe2000f8e00ff */
[----:B------:R-:W-:Y:S01]  /*09e0*/  @!P0 IADD3 R17, PT, PT, R21, UR4, RZ ;  /* 0x0000000415118c10 */ /* 0x000fe2000fffe0ff */
[----:B------:R-:W-:Y:S01]  /*09f0*/  @!P0 IMAD R19, R19, UR18, R0 ;  /* 0x0000001213138c24 */ /* 0x000fe2000f8e0200 */
[----:B------:R-:W2:Y:S04]  /*0a00*/  @P1 LDG.E.64 R6, desc[UR16][R6.64] ;  /* 0x0000001006061981 */ /* 0x000ea8000c1e1b00 */
[----:B------:R-:W2:Y:S01]  /*0a10*/  @P1 LDG.E.64 R8, desc[UR16][R8.64+0x8] ;  /* 0x0000081008081981 */ /* 0x000ea2000c1e1b00 */
[----:B------:R-:W-:-:S04]  /*0a20*/  @!P0 IMAD.WIDE.U32 R14, R17, 0x8, R14 ;  /* 0x00000008110e8825 */ /* 0x000fc800078e000e */
[----:B------:R-:W-:Y:S02]  /*0a30*/  @!P0 IMAD.WIDE R10, R19, 0x8, R10 ;  /* 0x00000008130a8825 */ /* 0x000fe400078e020a */
[----:B------:R-:W3:Y:S04]  /*0a40*/  @!P0 LDG.E.64 R14, desc[UR16][R14.64] ;  /* 0x000000100e0e8981 */ /* 0x000ee8000c1e1b00 */
[----:B------:R-:W3:Y:S01]  /*0a50*/  @!P0 LDG.E.64 R10, desc[UR16][R10.64] ;  /* 0x000000100a0a8981 */ /* 0x000ee2000c1e1b00 */
[----:B----4-:R-:W-:-:S08]  /*0a60*/  @P1 DFMA R2, R2, R4, R12 ;  /* 0x000000040202122b */ /* 0x010fd0000000000c */
[----:B--2---:R-:W-:-:S08]  /*0a70*/  @P1 DFMA R12, R8, R6, R2 ;  /* 0x00000006080c122b */ /* 0x004fd00000000002 */
[----:B---3--:R-:W-:-:S11]  /*0a80*/  @!P0 DFMA R12, R14, R10, R12 ;  /* 0x0000000a0e0c822b */ /* 0x008fd6000000000c */
.L_x_2:
[----:B------:R-:W1:Y:S01]  /*0a90*/  LDC.64 R2, c[0x0][0x390] ;  /* 0x0000e400ff027b82 */ /* 0x000e620000000a00 */
[----:B------:R-:W-:-:S05]  /*0aa0*/  IADD3 R21, PT, PT, R0, R21, RZ ;  /* 0x0000001500157210 */ /* 0x000fca0007ffe0ff */
[----:B-1----:R-:W-:-:S05]  /*0ab0*/  IMAD.WIDE R2, R21, 0x8, R2 ;  /* 0x0000000815027825 */ /* 0x002fca00078e0202 */
[----:B0-----:R-:W-:Y:S01]  /*0ac0*/  STG.E.64 desc[UR16][R2.64], R12 ;  /* 0x0000000c02007986 */ /* 0x001fe2000c101b10 */
[----:B------:R-:W-:Y:S05]  /*0ad0*/  EXIT ;  /* 0x000000000000794d */ /* 0x000fea0003800000 */
.L_x_4:
[----:B------:R-:W-:-:S00]  /*0ae0*/  BRA `(.L_x_4) ;  /* 0xfffffffc00fc7947 */ /* 0x000fc0000383ffff */
[----:B------:R-:W-:-:S00]  /*0af0*/  NOP ;  /* 0x0000000000007918 */ /* 0x000fc00000000000 */
        /* <DEDUP_REMOVED lines=8> */
.L_x_5:


//--------------------- .nv.shared.reserved.0     --------------------------
	.section	.nv.shared.reserved.0,"aw",@nobits
	.weak		__nv_reservedSMEM_offset_0_alias
	.size		__nv_reservedSMEM_offset_0_alias, 0, 64
	.other		__nv_reservedSMEM_offset_0_alias,@"STO_CUDA_RESERVED_SHARED STV_DEFAULT"
__nv_reservedSMEM_offset_0_alias:
	.zero		0
	.zero		64


//--------------------- .nv.constant0._Z10naive_multPdS_S_i --------------------------
	.section	.nv.constant0._Z10naive_multPdS_S_i,"a",@progbits
	.sectionflags	@""
	.align	4
.nv.constant0._Z10naive_multPdS_S_i:
	.zero		924


//--------------------- SYMBOLS --------------------------

	.type		.nv.reservedSmem.offset0,@object
	.size		.nv.reservedSmem.offset0,0x4
